	.headerflags	@"EF_CUDA_TEXMODE_UNIFIED EF_CUDA_64BIT_ADDRESS EF_CUDA_ACCELERATORS EF_CUDA_SM90 EF_CUDA_VIRTUAL_SM(EF_CUDA_SM90)"
	.elftype	@"ET_EXEC"


//--------------------- .nv.info                  --------------------------
	.section	.nv.info,"",@"SHT_CUDA_INFO"
	.align	4


	//----- nvinfo : EIATTR_REGCOUNT
	.align		4
        /*0000*/ 	.byte	0x04, 0x2f
        /*0002*/ 	.short	(.L_1 - .L_0)
	.align		4
.L_0:
        /*0004*/ 	.word	index@(triton_poi_fused__to_copy_add_arange_clamp_mul_sub_50)
        /*0008*/ 	.word	0x0000000a


	//----- nvinfo : EIATTR_MIN_STACK_SIZE
	.align		4
.L_1:
        /*000c*/ 	.byte	0x04, 0x12
        /*000e*/ 	.short	(.L_3 - .L_2)
	.align		4
.L_2:
        /*0010*/ 	.word	index@(triton_poi_fused__to_copy_add_arange_clamp_mul_sub_50)
        /*0014*/ 	.word	0x00000000


	//----- nvinfo : EIATTR_FRAME_SIZE
	.align		4
.L_3:
        /*0018*/ 	.byte	0x04, 0x11
        /*001a*/ 	.short	(.L_5 - .L_4)
	.align		4
.L_4:
        /*001c*/ 	.word	index@(triton_poi_fused__to_copy_add_arange_clamp_mul_sub_50)
        /*0020*/ 	.word	0x00000000


	//----- nvinfo : EIATTR_MIN_STACK_SIZE
	.align		4
.L_5:
        /*0024*/ 	.byte	0x04, 0x12
        /*0026*/ 	.short	(.L_7 - .L_6)
	.align		4
.L_6:
        /*0028*/ 	.word	index@(triton_poi_fused__to_copy_add_arange_clamp_mul_sub_50)
        /*002c*/ 	.word	0x00000000
.L_7:


//--------------------- .nv.info.triton_poi_fused__to_copy_add_arange_clamp_mul_sub_50 --------------------------
	.section	.nv.info.triton_poi_fused__to_copy_add_arange_clamp_mul_sub_50,"",@"SHT_CUDA_INFO"
	.sectionflags	@""
	.align	4


	//----- nvinfo : EIATTR_CUDA_API_VERSION
	.align		4
        /*0000*/ 	.byte	0x04, 0x37
        /*0002*/ 	.short	(.L_9 - .L_8)
.L_8:
        /*0004*/ 	.word	0x0000007c


	//----- nvinfo : EIATTR_KPARAM_INFO
	.align		4
.L_9:
        /*0008*/ 	.byte	0x04, 0x17
        /*000a*/ 	.short	(.L_11 - .L_10)
.L_10:
        /*000c*/ 	.word	0x00000000
        /*0010*/ 	.short	0x0001
        /*0012*/ 	.short	0x0008
        /*0014*/ 	.byte	0x00, 0xf0, 0x11, 0x00


	//----- nvinfo : EIATTR_KPARAM_INFO
	.align		4
.L_11:
        /*0018*/ 	.byte	0x04, 0x17
        /*001a*/ 	.short	(.L_13 - .L_12)
.L_12:
        /*001c*/ 	.word	0x00000000
        /*0020*/ 	.short	0x0000
        /*0022*/ 	.short	0x0000
        /*0024*/ 	.byte	0x00, 0xf4, 0x21, 0x00


	//----- nvinfo : EIATTR_SPARSE_MMA_MASK
	.align		4
.L_13:
        /*0028*/ 	.byte	0x03, 0x50
        /*002a*/ 	.short	0x0000


	//----- nvinfo : EIATTR_MAXREG_COUNT
	.align		4
        /*002c*/ 	.byte	0x03, 0x1b
        /*002e*/ 	.short	0x00ff


	//----- nvinfo : EIATTR_EXIT_INSTR_OFFSETS
	.align		4
        /*0030*/ 	.byte	0x04, 0x1c
        /*0032*/ 	.short	(.L_15 - .L_14)


	//   ....[0]....
.L_14:
        /*0034*/ 	.word	0x00000100


	//   ....[1]....
        /*0038*/ 	.word	0x00000130


	//----- nvinfo : EIATTR_REQNTID
	.align		4
.L_15:
        /*003c*/ 	.byte	0x04, 0x10
        /*003e*/ 	.short	(.L_17 - .L_16)
.L_16:
        /*0040*/ 	.word	0x00000080
        /*0044*/ 	.word	0x00000001
        /*0048*/ 	.word	0x00000001


	//----- nvinfo : EIATTR_CBANK_PARAM_SIZE
	.align		4
.L_17:
        /*004c*/ 	.byte	0x03, 0x19
        /*004e*/ 	.short	0x000c


	//----- nvinfo : EIATTR_PARAM_CBANK
	.align		4
        /*0050*/ 	.byte	0x04, 0x0a
        /*0052*/ 	.short	(.L_19 - .L_18)
	.align		4
.L_18:
        /*0054*/ 	.word	index@(.nv.constant0.triton_poi_fused__to_copy_add_arange_clamp_mul_sub_50)
        /*0058*/ 	.short	0x0210
        /*005a*/ 	.short	0x000c


	//----- nvinfo : EIATTR_SW_WAR
	.align		4
.L_19:
        /*005c*/ 	.byte	0x04, 0x36
        /*005e*/ 	.short	(.L_21 - .L_20)
.L_20:
        /*0060*/ 	.word	0x00000008
.L_21:


//--------------------- .nv.callgraph             --------------------------
	.section	.nv.callgraph,"",@"SHT_CUDA_CALLGRAPH"
	.align	4
	.sectionentsize	8
	.align		4
        /*0000*/ 	.word	0x00000000
	.align		4
        /*0004*/ 	.word	0xffffffff
	.align		4
        /*0008*/ 	.word	0x00000000
	.align		4
        /*000c*/ 	.word	0xfffffffe
	.align		4
        /*0010*/ 	.word	0x00000000
	.align		4
        /*0014*/ 	.word	0xfffffffd
	.align		4
        /*0018*/ 	.word	0x00000000
	.align		4
        /*001c*/ 	.word	0xfffffffc


//--------------------- .text.triton_poi_fused__to_copy_add_arange_clamp_mul_sub_50 --------------------------
	.section	.text.triton_poi_fused__to_copy_add_arange_clamp_mul_sub_50,"ax",@progbits
	.align	128
        .global         triton_poi_fused__to_copy_add_arange_clamp_mul_sub_50
        .type           triton_poi_fused__to_copy_add_arange_clamp_mul_sub_50,@function
        .size           triton_poi_fused__to_copy_add_arange_clamp_mul_sub_50,(.L_x_1 - triton_poi_fused__to_copy_add_arange_clamp_mul_sub_50)
        .other          triton_poi_fused__to_copy_add_arange_clamp_mul_sub_50,@"STO_CUDA_ENTRY STV_DEFAULT"
triton_poi_fused__to_copy_add_arange_clamp_mul_sub_50:
.text.triton_poi_fused__to_copy_add_arange_clamp_mul_sub_50:
[----:B------:R-:W0:Y:S02]  /*0000*/  LDC R1, c[0x0][0x28] ;  /* 0x00000a00ff017b82 */ /* 0x000e240000000800 */
[----:B------:R-:W1:Y:S01]  /*0010*/  S2R R0, SR_TID.X ;  /* 0x0000000000007919 */ /* 0x000e620000002100 */
[----:B------:R-:W-:Y:S01]  /*0020*/  HFMA2.MMA R3, -RZ, RZ, 1.4599609375, -0.0010280609130859375 ;  /* 0x3dd79436ff037435 */ /* 0x000fe200000001ff */
[----:B------:R-:W2:Y:S01]  /*0030*/  S2R R5, SR_CTAID.X ;  /* 0x0000000000057919 */ /* 0x000ea20000002500 */
[----:B-1----:R-:W-:-:S05]  /*0040*/  LOP3.LUT R0, R0, 0x7f, RZ, 0xc0, !PT ;  /* 0x0000007f00007812 */ /* 0x002fca00078ec0ff */
[----:B--2---:R-:W-:-:S05]  /*0050*/  IMAD R5, R5, 0x80, R0 ;  /* 0x0000008005057824 */ /* 0x004fca00078e0200 */
[----:B------:R-:W-:Y:S02]  /*0060*/  I2FP.F32.S32 R0, R5 ;  /* 0x0000000500007245 */ /* 0x000fe40000201400 */
[----:B------:R-:W-:-:S03]  /*0070*/  ISETP.GE.AND P0, PT, R5, 0x130, PT ;  /* 0x000001300500780c */ /* 0x000fc60003f06270 */
[----:B------:R-:W-:-:S04]  /*0080*/  FADD R0, R0, 0.5 ;  /* 0x3f00000000007421 */ /* 0x000fc80000000000 */
[----:B------:R-:W-:Y:S02]  /*0090*/  FFMA R0, R0, R3, -0.5 ;  /* 0xbf00000000007423 */ /* 0x000fe40000000003 */
[----:B------:R-:W1:Y:S03]  /*00a0*/  LDC.64 R2, c[0x0][0x210] ;  /* 0x00008400ff027b82 */ /* 0x000e660000000a00 */
[----:B------:R-:W-:-:S04]  /*00b0*/  FMNMX R0, RZ, R0, !PT ;  /* 0x00000000ff007209 */ /* 0x000fc80007800000 */
[----:B------:R-:W2:Y:S02]  /*00c0*/  F2I.TRUNC.NTZ R4, R0 ;  /* 0x0000000000047305 */ /* 0x000ea4000020f100 */
[----:B--2---:R-:W-:Y:S01]  /*00d0*/  I2FP.F32.S32 R7, R4 ;  /* 0x0000000400077245 */ /* 0x004fe20000201400 */
[----:B-1----:R-:W-:-:S04]  /*00e0*/  IMAD.WIDE R2, R5, 0x4, R2 ;  /* 0x0000000405027825 */ /* 0x002fc800078e0202 */
[----:B------:R-:W-:Y:S01]  /*00f0*/  FADD.SAT R7, R0, -R7 ;  /* 0x8000000700077221 */ /* 0x000fe20000002000 */
[----:B------:R-:W-:Y:S06]  /*0100*/  @P0 EXIT ;  /* 0x000000000000094d */ /* 0x000fec0003800000 */
[----:B------:R-:W-:Y:S02]  /*0110*/  ULDC.64 UR4, c[0x0][0x208] ;  /* 0x0000820000047ab9 */ /* 0x000fe40000000a00 */
[----:B------:R-:W-:Y:S01]  /*0120*/  STG.E desc[UR4][R2.64], R7 ;  /* 0x0000000702007986 */ /* 0x000fe2000c101904 */
[----:B------:R-:W-:Y:S05]  /*0130*/  EXIT ;  /* 0x000000000000794d */ /* 0x000fea0003800000 */
.L_x_0:
[----:B------:R-:W-:-:S00]  /*0140*/  BRA `(.L_x_0) ;  /* 0xfffffffc00fc7947 */ /* 0x000fc0000383ffff */
[----:B------:R-:W-:-:S00]  /*0150*/  NOP ;  /* 0x0000000000007918 */ /* 0x000fc00000000000 */
        /* <DEDUP_REMOVED lines=10> */
.L_x_1:


//--------------------- .nv.constant0.triton_poi_fused__to_copy_add_arange_clamp_mul_sub_50 --------------------------
	.section	.nv.constant0.triton_poi_fused__to_copy_add_arange_clamp_mul_sub_50,"a",@progbits
	.sectionflags	@""
	.align	4
.nv.constant0.triton_poi_fused__to_copy_add_arange_clamp_mul_sub_50:
	.zero		540
